//
// Generated by NVIDIA NVVM Compiler
//
// Compiler Build ID: CL-36424714
// Cuda compilation tools, release 13.0, V13.0.88
// Based on NVVM 20.0.0
//

.version 9.0
.target sm_100
.address_size 64

	// .globl	_Z26matrixMultiplicationKernelPfS_S_i

.visible .entry _Z26matrixMultiplicationKernelPfS_S_i(
	.param .u64 .ptr .align 1 _Z26matrixMultiplicationKernelPfS_S_i_param_0,
	.param .u64 .ptr .align 1 _Z26matrixMultiplicationKernelPfS_S_i_param_1,
	.param .u64 .ptr .align 1 _Z26matrixMultiplicationKernelPfS_S_i_param_2,
	.param .u32 _Z26matrixMultiplicationKernelPfS_S_i_param_3
)
{
	.reg .pred 	%p<10>;
	.reg .b32 	%r<81>;
	.reg .b32 	%f<67>;
	.reg .b64 	%rd<48>;

	ld.param.u64 	%rd5, [_Z26matrixMultiplicationKernelPfS_S_i_param_0];
	ld.param.u64 	%rd6, [_Z26matrixMultiplicationKernelPfS_S_i_param_1];
	ld.param.u64 	%rd4, [_Z26matrixMultiplicationKernelPfS_S_i_param_2];
	ld.param.u32 	%r44, [_Z26matrixMultiplicationKernelPfS_S_i_param_3];
	cvta.to.global.u64 	%rd1, %rd6;
	cvta.to.global.u64 	%rd2, %rd5;
	mov.u32 	%r45, %ctaid.x;
	mov.u32 	%r46, %ntid.x;
	mov.u32 	%r47, %tid.x;
	mad.lo.s32 	%r1, %r45, %r46, %r47;
	mov.u32 	%r48, %ctaid.y;
	mov.u32 	%r49, %ntid.y;
	mul.lo.s32 	%r2, %r48, %r49;
	mov.u32 	%r3, %tid.y;
	add.s32 	%r50, %r2, %r3;
	max.s32 	%r51, %r1, %r50;
	setp.ge.s32 	%p1, %r51, %r44;
	@%p1 bra 	$L__BB0_13;
	mul.lo.s32 	%r5, %r44, %r1;
	and.b32  	%r6, %r44, 7;
	setp.lt.u32 	%p2, %r44, 8;
	mov.f32 	%f66, 0f00000000;
	mov.b32 	%r79, 0;
	@%p2 bra 	$L__BB0_4;
	and.b32  	%r79, %r44, 2147483640;
	neg.s32 	%r77, %r79;
	add.s32 	%r53, %r3, %r44;
	add.s32 	%r76, %r53, %r2;
	shl.b32 	%r10, %r44, 3;
	shl.b32 	%r54, %r44, 1;
	add.s32 	%r75, %r50, %r54;
	mad.lo.s32 	%r74, %r44, 3, %r50;
	shl.b32 	%r55, %r44, 2;
	add.s32 	%r73, %r50, %r55;
	mad.lo.s32 	%r72, %r44, 5, %r50;
	mad.lo.s32 	%r71, %r44, 6, %r50;
	mad.lo.s32 	%r70, %r44, 7, %r50;
	add.s64 	%rd3, %rd2, 16;
	mov.f32 	%f66, 0f00000000;
	mov.u32 	%r68, %r5;
	mov.u32 	%r69, %r50;
$L__BB0_3:
	.pragma "nounroll";
	mul.wide.s32 	%rd7, %r68, 4;
	add.s64 	%rd8, %rd3, %rd7;
	ld.global.f32 	%f16, [%rd8+-16];
	mul.wide.u32 	%rd9, %r69, 4;
	add.s64 	%rd10, %rd1, %rd9;
	ld.global.f32 	%f17, [%rd10];
	fma.rn.f32 	%f18, %f16, %f17, %f66;
	ld.global.f32 	%f19, [%rd8+-12];
	mul.wide.u32 	%rd11, %r76, 4;
	add.s64 	%rd12, %rd1, %rd11;
	ld.global.f32 	%f20, [%rd12];
	fma.rn.f32 	%f21, %f19, %f20, %f18;
	ld.global.f32 	%f22, [%rd8+-8];
	mul.wide.u32 	%rd13, %r75, 4;
	add.s64 	%rd14, %rd1, %rd13;
	ld.global.f32 	%f23, [%rd14];
	fma.rn.f32 	%f24, %f22, %f23, %f21;
	ld.global.f32 	%f25, [%rd8+-4];
	mul.wide.u32 	%rd15, %r74, 4;
	add.s64 	%rd16, %rd1, %rd15;
	ld.global.f32 	%f26, [%rd16];
	fma.rn.f32 	%f27, %f25, %f26, %f24;
	ld.global.f32 	%f28, [%rd8];
	mul.wide.u32 	%rd17, %r73, 4;
	add.s64 	%rd18, %rd1, %rd17;
	ld.global.f32 	%f29, [%rd18];
	fma.rn.f32 	%f30, %f28, %f29, %f27;
	ld.global.f32 	%f31, [%rd8+4];
	mul.wide.u32 	%rd19, %r72, 4;
	add.s64 	%rd20, %rd1, %rd19;
	ld.global.f32 	%f32, [%rd20];
	fma.rn.f32 	%f33, %f31, %f32, %f30;
	ld.global.f32 	%f34, [%rd8+8];
	mul.wide.u32 	%rd21, %r71, 4;
	add.s64 	%rd22, %rd1, %rd21;
	ld.global.f32 	%f35, [%rd22];
	fma.rn.f32 	%f36, %f34, %f35, %f33;
	ld.global.f32 	%f37, [%rd8+12];
	mul.wide.u32 	%rd23, %r70, 4;
	add.s64 	%rd24, %rd1, %rd23;
	ld.global.f32 	%f38, [%rd24];
	fma.rn.f32 	%f66, %f37, %f38, %f36;
	add.s32 	%r77, %r77, 8;
	add.s32 	%r76, %r76, %r10;
	add.s32 	%r75, %r75, %r10;
	add.s32 	%r74, %r74, %r10;
	add.s32 	%r73, %r73, %r10;
	add.s32 	%r72, %r72, %r10;
	add.s32 	%r71, %r71, %r10;
	add.s32 	%r70, %r70, %r10;
	add.s32 	%r69, %r69, %r10;
	add.s32 	%r68, %r68, 8;
	setp.ne.s32 	%p3, %r77, 0;
	@%p3 bra 	$L__BB0_3;
$L__BB0_4:
	setp.eq.s32 	%p4, %r6, 0;
	@%p4 bra 	$L__BB0_12;
	and.b32  	%r38, %r44, 3;
	setp.lt.u32 	%p5, %r6, 4;
	@%p5 bra 	$L__BB0_7;
	add.s32 	%r56, %r79, %r5;
	mul.wide.s32 	%rd25, %r56, 4;
	add.s64 	%rd26, %rd2, %rd25;
	ld.global.f32 	%f40, [%rd26];
	mad.lo.s32 	%r57, %r79, %r44, %r50;
	mul.wide.u32 	%rd27, %r57, 4;
	add.s64 	%rd28, %rd1, %rd27;
	ld.global.f32 	%f41, [%rd28];
	fma.rn.f32 	%f42, %f40, %f41, %f66;
	ld.global.f32 	%f43, [%rd26+4];
	add.s32 	%r58, %r57, %r44;
	mul.wide.u32 	%rd29, %r58, 4;
	add.s64 	%rd30, %rd1, %rd29;
	ld.global.f32 	%f44, [%rd30];
	fma.rn.f32 	%f45, %f43, %f44, %f42;
	ld.global.f32 	%f46, [%rd26+8];
	add.s32 	%r59, %r58, %r44;
	mul.wide.u32 	%rd31, %r59, 4;
	add.s64 	%rd32, %rd1, %rd31;
	ld.global.f32 	%f47, [%rd32];
	fma.rn.f32 	%f48, %f46, %f47, %f45;
	ld.global.f32 	%f49, [%rd26+12];
	add.s32 	%r60, %r59, %r44;
	mul.wide.u32 	%rd33, %r60, 4;
	add.s64 	%rd34, %rd1, %rd33;
	ld.global.f32 	%f50, [%rd34];
	fma.rn.f32 	%f66, %f49, %f50, %f48;
	add.s32 	%r79, %r79, 4;
$L__BB0_7:
	setp.eq.s32 	%p6, %r38, 0;
	@%p6 bra 	$L__BB0_12;
	setp.eq.s32 	%p7, %r38, 1;
	@%p7 bra 	$L__BB0_10;
	add.s32 	%r61, %r79, %r5;
	mul.wide.s32 	%rd35, %r61, 4;
	add.s64 	%rd36, %rd2, %rd35;
	ld.global.f32 	%f52, [%rd36];
	mad.lo.s32 	%r62, %r79, %r44, %r50;
	mul.wide.u32 	%rd37, %r62, 4;
	add.s64 	%rd38, %rd1, %rd37;
	ld.global.f32 	%f53, [%rd38];
	fma.rn.f32 	%f54, %f52, %f53, %f66;
	ld.global.f32 	%f55, [%rd36+4];
	add.s32 	%r63, %r62, %r44;
	mul.wide.u32 	%rd39, %r63, 4;
	add.s64 	%rd40, %rd1, %rd39;
	ld.global.f32 	%f56, [%rd40];
	fma.rn.f32 	%f66, %f55, %f56, %f54;
	add.s32 	%r79, %r79, 2;
$L__BB0_10:
	and.b32  	%r64, %r44, 1;
	setp.eq.b32 	%p8, %r64, 1;
	not.pred 	%p9, %p8;
	@%p9 bra 	$L__BB0_12;
	add.s32 	%r65, %r79, %r5;
	mul.wide.s32 	%rd41, %r65, 4;
	add.s64 	%rd42, %rd2, %rd41;
	ld.global.f32 	%f57, [%rd42];
	mad.lo.s32 	%r66, %r79, %r44, %r50;
	mul.wide.u32 	%rd43, %r66, 4;
	add.s64 	%rd44, %rd1, %rd43;
	ld.global.f32 	%f58, [%rd44];
	fma.rn.f32 	%f66, %f57, %f58, %f66;
$L__BB0_12:
	add.s32 	%r67, %r5, %r50;
	cvta.to.global.u64 	%rd45, %rd4;
	mul.wide.s32 	%rd46, %r67, 4;
	add.s64 	%rd47, %rd45, %rd46;
	st.global.f32 	[%rd47], %f66;
$L__BB0_13:
	ret;

}


// ===== COMPILED SASS (sm_100) =====

	.target	sm_100

	.elftype	@"ET_EXEC"


//--------------------- .note.nv.tkinfo           --------------------------
	.section	.note.nv.tkinfo,"",@"SHT_NOTE"
	.sectionflags	@"SHF_NOTE_NV_TKINFO"
	.tkinfo
        /*0018*/ 	.word	0x00000002
        /*0030*/ 	.string	""
        /*0030*/ 	.string	"ptxas"
        /*0030*/ 	.string	"Cuda compilation tools, release 13.0, V13.0.88"
        /*0030*/ 	.string	"Build cuda_13.0.r13.0/compiler.36424714_0"
        /*0030*/ 	.string	"-arch sm_100 -m 64 "



//--------------------- .note.nv.cuinfo           --------------------------
	.section	.note.nv.cuinfo,"",@"SHT_NOTE"
	.sectionflags	@"SHF_NOTE_NV_CUINFO"
        /*0018*/ 	.short	0x0002
        /*001a*/ 	.short	0x0064
        /*001c*/ 	.short	0x0082
	.zero		2


//--------------------- .nv.info                  --------------------------
	.section	.nv.info,"",@"SHT_CUDA_INFO"
	.align	4


	//----- nvinfo : EIATTR_REGCOUNT
	.align		4
        /*0000*/ 	.byte	0x04, 0x2f
        /*0002*/ 	.short	(.L_1 - .L_0)
	.align		4
.L_0:
        /*0004*/ 	.word	index@(_Z26matrixMultiplicationKernelPfS_S_i)
        /*0008*/ 	.word	0x00000020


	//----- nvinfo : EIATTR_FRAME_SIZE
	.align		4
.L_1:
        /*000c*/ 	.byte	0x04, 0x11
        /*000e*/ 	.short	(.L_3 - .L_2)
	.align		4
.L_2:
        /*0010*/ 	.word	index@(_Z26matrixMultiplicationKernelPfS_S_i)
        /*0014*/ 	.word	0x00000000


	//----- nvinfo : EIATTR_MIN_STACK_SIZE
	.align		4
.L_3:
        /*0018*/ 	.byte	0x04, 0x12
        /*001a*/ 	.short	(.L_5 - .L_4)
	.align		4
.L_4:
        /*001c*/ 	.word	index@(_Z26matrixMultiplicationKernelPfS_S_i)
        /*0020*/ 	.word	0x00000000
.L_5:


//--------------------- .nv.compat                --------------------------
	.section	.nv.compat,"",@"SHT_CUDA_COMPAT_INFO"
	.align	4
        /*0000*/ 	.byte	0x02, 0x09, 0x00, 0x00, 0x02, 0x02, 0x01, 0x00, 0x02, 0x05, 0x05, 0x00, 0x03, 0x07, 0x01, 0x01
        /*0010*/ 	.byte	0x02, 0x03, 0x00, 0x00, 0x02, 0x06, 0x01, 0x00, 0x04, 0x0b, 0x08, 0x00, 0x09, 0x00, 0x00, 0x00
        /*0020*/ 	.byte	0x00, 0x00, 0x00, 0x00


//--------------------- .nv.info._Z26matrixMultiplicationKernelPfS_S_i --------------------------
	.section	.nv.info._Z26matrixMultiplicationKernelPfS_S_i,"",@"SHT_CUDA_INFO"
	.sectionflags	@""
	.align	4


	//----- nvinfo : EIATTR_CUDA_API_VERSION
	.align		4
        /*0000*/ 	.byte	0x04, 0x37
        /*0002*/ 	.short	(.L_7 - .L_6)
.L_6:
        /*0004*/ 	.word	0x00000082


	//----- nvinfo : EIATTR_KPARAM_INFO
	.align		4
.L_7:
        /*0008*/ 	.byte	0x04, 0x17
        /*000a*/ 	.short	(.L_9 - .L_8)
.L_8:
        /*000c*/ 	.word	0x00000000
        /*0010*/ 	.short	0x0003
        /*0012*/ 	.short	0x0018
        /*0014*/ 	.byte	0x00, 0xf0, 0x11, 0x00


	//----- nvinfo : EIATTR_KPARAM_INFO
	.align		4
.L_9:
        /*0018*/ 	.byte	0x04, 0x17
        /*001a*/ 	.short	(.L_11 - .L_10)
.L_10:
        /*001c*/ 	.word	0x00000000
        /*0020*/ 	.short	0x0002
        /*0022*/ 	.short	0x0010
        /*0024*/ 	.byte	0x00, 0xf5, 0x21, 0x00


	//----- nvinfo : EIATTR_KPARAM_INFO
	.align		4
.L_11:
        /*0028*/ 	.byte	0x04, 0x17
        /*002a*/ 	.short	(.L_13 - .L_12)
.L_12:
        /*002c*/ 	.word	0x00000000
        /*0030*/ 	.short	0x0001
        /*0032*/ 	.short	0x0008
        /*0034*/ 	.byte	0x00, 0xf5, 0x21, 0x00


	//----- nvinfo : EIATTR_KPARAM_INFO
	.align		4
.L_13:
        /*0038*/ 	.byte	0x04, 0x17
        /*003a*/ 	.short	(.L_15 - .L_14)
.L_14:
        /*003c*/ 	.word	0x00000000
        /*0040*/ 	.short	0x0000
        /*0042*/ 	.short	0x0000
        /*0044*/ 	.byte	0x00, 0xf5, 0x21, 0x00


	//----- nvinfo : EIATTR_SPARSE_MMA_MASK
	.align		4
.L_15:
        /*0048*/ 	.byte	0x03, 0x50
        /*004a*/ 	.short	0x0000


	//----- nvinfo : EIATTR_MAXREG_COUNT
	.align		4
        /*004c*/ 	.byte	0x03, 0x1b
        /*004e*/ 	.short	0x00ff


	//----- nvinfo : EIATTR_MERCURY_ISA_VERSION
	.align		4
        /*0050*/ 	.byte	0x03, 0x5f
        /*0052*/ 	.short	0x0101


	//----- nvinfo : EIATTR_VRC_CTA_INIT_COUNT
	.align		4
        /*0054*/ 	.byte	0x02, 0x4a
	.zero		1
	.zero		1


	//----- nvinfo : EIATTR_EXIT_INSTR_OFFSETS
	.align		4
        /*0058*/ 	.byte	0x04, 0x1c
        /*005a*/ 	.short	(.L_17 - .L_16)


	//   ....[0]....
.L_16:
        /*005c*/ 	.word	0x000000d0


	//   ....[1]....
        /*0060*/ 	.word	0x00000930


	//----- nvinfo : EIATTR_CBANK_PARAM_SIZE
	.align		4
.L_17:
        /*0064*/ 	.byte	0x03, 0x19
        /*0066*/ 	.short	0x001c


	//----- nvinfo : EIATTR_PARAM_CBANK
	.align		4
        /*0068*/ 	.byte	0x04, 0x0a
        /*006a*/ 	.short	(.L_19 - .L_18)
	.align		4
.L_18:
        /*006c*/ 	.word	index@(.nv.constant0._Z26matrixMultiplicationKernelPfS_S_i)
        /*0070*/ 	.short	0x0380
        /*0072*/ 	.short	0x001c


	//----- nvinfo : EIATTR_SW_WAR
	.align		4
.L_19:
        /*0074*/ 	.byte	0x04, 0x36
        /*0076*/ 	.short	(.L_21 - .L_20)
.L_20:
        /*0078*/ 	.word	0x00000008
.L_21:


//--------------------- .nv.callgraph             --------------------------
	.section	.nv.callgraph,"",@"SHT_CUDA_CALLGRAPH"
	.align	4
	.sectionentsize	8
	.align		4
        /*0000*/ 	.word	0x00000000
	.align		4
        /*0004*/ 	.word	0xffffffff
	.align		4
        /*0008*/ 	.word	0x00000000
	.align		4
        /*000c*/ 	.word	0xfffffffe
	.align		4
        /*0010*/ 	.word	0x00000000
	.align		4
        /*0014*/ 	.word	0xfffffffd
	.align		4
        /*0018*/ 	.word	0x00000000
	.align		4
        /*001c*/ 	.word	0xfffffffc


//--------------------- .text._Z26matrixMultiplicationKernelPfS_S_i --------------------------
	.section	.text._Z26matrixMultiplicationKernelPfS_S_i,"ax",@progbits
	.align	128
        .global         _Z26matrixMultiplicationKernelPfS_S_i
        .type           _Z26matrixMultiplicationKernelPfS_S_i,@function
        .size           _Z26matrixMultiplicationKernelPfS_S_i,(.L_x_5 - _Z26matrixMultiplicationKernelPfS_S_i)
        .other          _Z26matrixMultiplicationKernelPfS_S_i,@"STO_CUDA_ENTRY STV_DEFAULT"
_Z26matrixMultiplicationKernelPfS_S_i:
.text._Z26matrixMultiplicationKernelPfS_S_i:
[----:B------:R-:W-:Y:S01]  /*0000*/  LDC R1, c[0x0][0x37c] ;  /* 0x0000df00ff017b82 */ /* 0x000fe20000000800 */
[----:B------:R-:W0:Y:S07]  /*0010*/  S2R R3, SR_TID.X ;  /* 0x0000000000037919 */ /* 0x000e2e0000002100 */
[----:B------:R-:W1:Y:S01]  /*0020*/  S2UR UR4, SR_CTAID.Y ;  /* 0x00000000000479c3 */ /* 0x000e620000002600 */
[----:B------:R-:W2:Y:S07]  /*0030*/  S2R R9, SR_TID.Y ;  /* 0x0000000000097919 */ /* 0x000eae0000002200 */
[----:B------:R-:W0:Y:S08]  /*0040*/  S2UR UR6, SR_CTAID.X ;  /* 0x00000000000679c3 */ /* 0x000e300000002500 */
[----:B------:R-:W0:Y:S01]  /*0050*/  LDC R4, c[0x0][0x360] ;  /* 0x0000d800ff047b82 */ /* 0x000e220000000800 */
[----:B------:R-:W1:Y:S07]  /*0060*/  LDCU UR5, c[0x0][0x364] ;  /* 0x00006c80ff0577ac */ /* 0x000e6e0008000800 */
[----:B------:R-:W3:Y:S01]  /*0070*/  LDC R0, c[0x0][0x398] ;  /* 0x0000e600ff007b82 */ /* 0x000ee20000000800 */
[----:B-1----:R-:W-:Y:S01]  /*0080*/  UIMAD UR4, UR4, UR5, URZ ;  /* 0x00000005040472a4 */ /* 0x002fe2000f8e02ff */
[----:B0-----:R-:W-:-:S05]  /*0090*/  IMAD R4, R4, UR6, R3 ;  /* 0x0000000604047c24 */ /* 0x001fca000f8e0203 */
[----:B--2---:R-:W-:-:S04]  /*00a0*/  IADD3 R3, PT, PT, R9, UR4, RZ ;  /* 0x0000000409037c10 */ /* 0x004fc8000fffe0ff */
[----:B------:R-:W-:-:S04]  /*00b0*/  VIMNMX R5, PT, PT, R4, R3, !PT ;  /* 0x0000000304057248 */ /* 0x000fc80007fe0100 */
[----:B---3--:R-:W-:-:S13]  /*00c0*/  ISETP.GE.AND P0, PT, R5, R0, PT ;  /* 0x000000000500720c */ /* 0x008fda0003f06270 */
[----:B------:R-:W-:Y:S05]  /*00d0*/  @P0 EXIT ;  /* 0x000000000000094d */ /* 0x000fea0003800000 */
[C---:B------:R-:W-:Y:S01]  /*00e0*/  ISETP.GE.U32.AND P1, PT, R0.reuse, 0x8, PT ;  /* 0x000000080000780c */ /* 0x040fe20003f26070 */
[----:B------:R-:W0:Y:S01]  /*00f0*/  LDCU.64 UR8, c[0x0][0x358] ;  /* 0x00006b00ff0877ac */ /* 0x000e220008000a00 */
[----:B------:R-:W-:Y:S01]  /*0100*/  LOP3.LUT R2, R0, 0x7, RZ, 0xc0, !PT ;  /* 0x0000000700027812 */ /* 0x000fe200078ec0ff */
[----:B------:R-:W-:Y:S02]  /*0110*/  HFMA2 R10, -RZ, RZ, 0, 0 ;  /* 0x00000000ff0a7431 */ /* 0x000fe400000001ff */
[----:B------:R-:W-:Y:S01]  /*0120*/  IMAD R4, R4, R0, RZ ;  /* 0x0000000004047224 */ /* 0x000fe200078e02ff */
[----:B------:R-:W-:Y:S02]  /*0130*/  MOV R7, RZ ;  /* 0x000000ff00077202 */ /* 0x000fe40000000f00 */
[----:B------:R-:W-:-:S05]  /*0140*/  ISETP.NE.AND P0, PT, R2, RZ, PT ;  /* 0x000000ff0200720c */ /* 0x000fca0003f05270 */
[----:B------:R-:W-:Y:S08]  /*0150*/  @!P1 BRA `(.L_x_0) ;  /* 0x0000000000fc9947 */ /* 0x000ff00003800000 */
[----:B------:R-:W1:Y:S01]  /*0160*/  LDCU.64 UR6, c[0x0][0x380] ;  /* 0x00007000ff0677ac */ /* 0x000e620008000a00 */
[C---:B------:R-:W-:Y:S01]  /*0170*/  LOP3.LUT R7, R0.reuse, 0x7ffffff8, RZ, 0xc0, !PT ;  /* 0x7ffffff800077812 */ /* 0x040fe200078ec0ff */
[C-C-:B------:R-:W-:Y:S01]  /*0180*/  IMAD R11, R0.reuse, 0x3, R3.reuse ;  /* 0x00000003000b7824 */ /* 0x140fe200078e0203 */
[CC--:B------:R-:W-:Y:S01]  /*0190*/  LEA R5, R0.reuse, R3.reuse, 0x1 ;  /* 0x0000000300057211 */ /* 0x0c0fe200078e08ff */
[C-C-:B------:R-:W-:Y:S01]  /*01a0*/  IMAD R15, R0.reuse, 0x5, R3.reuse ;  /* 0x00000005000f7824 */ /* 0x140fe200078e0203 */
[CC--:B------:R-:W-:Y:S01]  /*01b0*/  LEA R13, R0.reuse, R3.reuse, 0x2 ;  /* 0x00000003000d7211 */ /* 0x0c0fe200078e10ff */
[C-C-:B------:R-:W-:Y:S01]  /*01c0*/  IMAD R17, R0.reuse, 0x6, R3.reuse ;  /* 0x0000000600117824 */ /* 0x140fe200078e0203 */
[----:B------:R-:W-:Y:S01]  /*01d0*/  MOV R10, RZ ;  /* 0x000000ff000a7202 */ /* 0x000fe20000000f00 */
[----:B------:R-:W-:Y:S01]  /*01e0*/  IMAD R25, R0, 0x7, R3 ;  /* 0x0000000700197824 */ /* 0x000fe200078e0203 */
[----:B------:R-:W-:Y:S02]  /*01f0*/  MOV R8, R4 ;  /* 0x0000000400087202 */ /* 0x000fe40000000f00 */
[----:B------:R-:W-:-:S02]  /*0200*/  MOV R29, R3 ;  /* 0x00000003001d7202 */ /* 0x000fc40000000f00 */
[----:B------:R-:W-:Y:S02]  /*0210*/  IADD3 R6, PT, PT, -R7, RZ, RZ ;  /* 0x000000ff07067210 */ /* 0x000fe40007ffe1ff */
[----:B------:R-:W-:Y:S01]  /*0220*/  IADD3 R9, PT, PT, R0, UR4, R9 ;  /* 0x0000000400097c10 */ /* 0x000fe2000fffe009 */
[----:B-1----:R-:W-:-:S04]  /*0230*/  UIADD3 UR5, UP0, UPT, UR6, 0x10, URZ ;  /* 0x0000001006057890 */ /* 0x002fc8000ff1e0ff */
[----:B------:R-:W-:-:S12]  /*0240*/  UIADD3.X UR4, UPT, UPT, URZ, UR7, URZ, UP0, !UPT ;  /* 0x00000007ff047290 */ /* 0x000fd800087fe4ff */
.L_x_1:
[----:B------:R-:W1:Y:S01]  /*0250*/  LDC.64 R18, c[0x0][0x388] ;  /* 0x0000e200ff127b82 */ /* 0x000e620000000a00 */
[----:B------:R-:W-:Y:S02]  /*0260*/  MOV R20, UR5 ;  /* 0x0000000500147c02 */ /* 0x000fe40008000f00 */
[----:B------:R-:W-:-:S03]  /*0270*/  MOV R21, UR4 ;  /* 0x0000000400157c02 */ /* 0x000fc60008000f00 */
[----:B------:R-:W-:-:S05]  /*0280*/  IMAD.WIDE R20, R8, 0x4, R20 ;  /* 0x0000000408147825 */ /* 0x000fca00078e0214 */
[----:B0-----:R-:W2:Y:S04]  /*0290*/  LDG.E R12, desc[UR8][R20.64+-0x10] ;  /* 0xfffff008140c7981 */ /* 0x001ea8000c1e1900 */
[----:B------:R-:W3:Y:S04]  /*02a0*/  LDG.E R14, desc[UR8][R20.64+-0xc] ;  /* 0xfffff408140e7981 */ /* 0x000ee8000c1e1900 */
[----:B------:R-:W4:Y:S01]  /*02b0*/  LDG.E R28, desc[UR8][R20.64+-0x8] ;  /* 0xfffff808141c7981 */ /* 0x000f22000c1e1900 */
[----:B-1----:R-:W-:-:S03]  /*02c0*/  IMAD.WIDE.U32 R22, R29, 0x4, R18 ;  /* 0x000000041d167825 */ /* 0x002fc600078e0012 */
[----:B------:R-:W5:Y:S04]  /*02d0*/  LDG.E R16, desc[UR8][R20.64+-0x4] ;  /* 0xfffffc0814107981 */ /* 0x000f68000c1e1900 */
[----:B------:R-:W2:Y:S01]  /*02e0*/  LDG.E R23, desc[UR8][R22.64] ;  /* 0x0000000816177981 */ /* 0x000ea2000c1e1900 */
[----:B------:R-:W-:-:S04]  /*02f0*/  IMAD.WIDE.U32 R26, R9, 0x4, R18 ;  /* 0x00000004091a7825 */ /* 0x000fc800078e0012 */
[----:B--2---:R-:W-:Y:S01]  /*0300*/  FFMA R10, R12, R23, R10 ;  /* 0x000000170c0a7223 */ /* 0x004fe2000000000a */
[--C-:B------:R-:W-:Y:S01]  /*0310*/  IMAD.WIDE.U32 R22, R5, 0x4, R18.reuse ;  /* 0x0000000405167825 */ /* 0x100fe200078e0012 */
[----:B------:R0:W3:Y:S05]  /*0320*/  LDG.E R12, desc[UR8][R26.64] ;  /* 0x000000081a0c7981 */ /* 0x0000ea000c1e1900 */
[----:B------:R-:W4:Y:S01]  /*0330*/  LDG.E R23, desc[UR8][R22.64] ;  /* 0x0000000816177981 */ /* 0x000f22000c1e1900 */
[----:B0-----:R-:W-:-:S05]  /*0340*/  IMAD.WIDE.U32 R26, R11, 0x4, R18 ;  /* 0x000000040b1a7825 */ /* 0x001fca00078e0012 */
[----:B------:R0:W5:Y:S02]  /*0350*/  LDG.E R24, desc[UR8][R26.64] ;  /* 0x000000081a187981 */ /* 0x000164000c1e1900 */
[----:B0-----:R-:W-:-:S04]  /*0360*/  IMAD.WIDE.U32 R26, R13, 0x4, R18 ;  /* 0x000000040d1a7825 */ /* 0x001fc800078e0012 */
[----:B---3--:R-:W-:Y:S02]  /*0370*/  FFMA R10, R14, R12, R10 ;  /* 0x0000000c0e0a7223 */ /* 0x008fe4000000000a */
[----:B------:R-:W2:Y:S02]  /*0380*/  LDG.E R14, desc[UR8][R20.64+0x4] ;  /* 0x00000408140e7981 */ /* 0x000ea4000c1e1900 */
[----:B----4-:R-:W-:Y:S01]  /*0390*/  FFMA R10, R28, R23, R10 ;  /* 0x000000171c0a7223 */ /* 0x010fe2000000000a */
[----:B------:R-:W-:Y:S01]  /*03a0*/  IMAD.WIDE.U32 R22, R15, 0x4, R18 ;  /* 0x000000040f167825 */ /* 0x000fe200078e0012 */
[----:B------:R-:W3:Y:S04]  /*03b0*/  LDG.E R12, desc[UR8][R20.64+0x8] ;  /* 0x00000808140c7981 */ /* 0x000ee8000c1e1900 */
[----:B------:R-:W4:Y:S01]  /*03c0*/  LDG.E R28, desc[UR8][R20.64+0xc] ;  /* 0x00000c08141c7981 */ /* 0x000f22000c1e1900 */
[----:B-----5:R-:W-:-:S03]  /*03d0*/  FFMA R10, R16, R24, R10 ;  /* 0x00000018100a7223 */ /* 0x020fc6000000000a */
[----:B------:R-:W2:Y:S04]  /*03e0*/  LDG.E R23, desc[UR8][R22.64] ;  /* 0x0000000816177981 */ /* 0x000ea8000c1e1900 */
[----:B------:R0:W5:Y:S04]  /*03f0*/  LDG.E R24, desc[UR8][R26.64] ;  /* 0x000000081a187981 */ /* 0x000168000c1e1900 */
[----:B------:R-:W5:Y:S01]  /*0400*/  LDG.E R16, desc[UR8][R20.64] ;  /* 0x0000000814107981 */ /* 0x000f62000c1e1900 */
[----:B0-----:R-:W-:-:S04]  /*0410*/  IMAD.WIDE.U32 R26, R17, 0x4, R18 ;  /* 0x00000004111a7825 */ /* 0x001fc800078e0012 */
[----:B------:R-:W-:Y:S02]  /*0420*/  IMAD.WIDE.U32 R18, R25, 0x4, R18 ;  /* 0x0000000419127825 */ /* 0x000fe400078e0012 */
[----:B------:R-:W3:Y:S04]  /*0430*/  LDG.E R27, desc[UR8][R26.64] ;  /* 0x000000081a1b7981 */ /* 0x000ee8000c1e1900 */
[----:B------:R-:W4:Y:S01]  /*0440*/  LDG.E R19, desc[UR8][R18.64] ;  /* 0x0000000812137981 */ /* 0x000f22000c1e1900 */
[----:B------:R-:W-:-:S04]  /*0450*/  IADD3 R6, PT, PT, R6, 0x8, RZ ;  /* 0x0000000806067810 */ /* 0x000fc80007ffe0ff */
[----:B------:R-:W-:Y:S02]  /*0460*/  ISETP.NE.AND P1, PT, R6, RZ, PT ;  /* 0x000000ff0600720c */ /* 0x000fe40003f25270 */
[C---:B------:R-:W-:Y:S02]  /*0470*/  LEA R9, R0.reuse, R9, 0x3 ;  /* 0x0000000900097211 */ /* 0x040fe400078e18ff */
[C---:B------:R-:W-:Y:S02]  /*0480*/  LEA R5, R0.reuse, R5, 0x3 ;  /* 0x0000000500057211 */ /* 0x040fe400078e18ff */
[C---:B------:R-:W-:Y:S02]  /*0490*/  LEA R11, R0.reuse, R11, 0x3 ;  /* 0x0000000b000b7211 */ /* 0x040fe400078e18ff */
[C---:B------:R-:W-:Y:S02]  /*04a0*/  LEA R13, R0.reuse, R13, 0x3 ;  /* 0x0000000d000d7211 */ /* 0x040fe400078e18ff */
[----:B------:R-:W-:-:S02]  /*04b0*/  LEA R15, R0, R15, 0x3 ;  /* 0x0000000f000f7211 */ /* 0x000fc400078e18ff */
[C---:B------:R-:W-:Y:S02]  /*04c0*/  LEA R17, R0.reuse, R17, 0x3 ;  /* 0x0000001100117211 */ /* 0x040fe400078e18ff */
[C---:B------:R-:W-:Y:S02]  /*04d0*/  LEA R25, R0.reuse, R25, 0x3 ;  /* 0x0000001900197211 */ /* 0x040fe400078e18ff */
[----:B------:R-:W-:Y:S02]  /*04e0*/  LEA R29, R0, R29, 0x3 ;  /* 0x0000001d001d7211 */ /* 0x000fe400078e18ff */
[----:B------:R-:W-:Y:S01]  /*04f0*/  IADD3 R8, PT, PT, R8, 0x8, RZ ;  /* 0x0000000808087810 */ /* 0x000fe20007ffe0ff */
[----:B-----5:R-:W-:-:S04]  /*0500*/  FFMA R10, R16, R24, R10 ;  /* 0x00000018100a7223 */ /* 0x020fc8000000000a */
[----:B--2---:R-:W-:-:S04]  /*0510*/  FFMA R10, R14, R23, R10 ;  /* 0x000000170e0a7223 */ /* 0x004fc8000000000a */
[----:B---3--:R-:W-:-:S04]  /*0520*/  FFMA R10, R12, R27, R10 ;  /* 0x0000001b0c0a7223 */ /* 0x008fc8000000000a */
[----:B----4-:R-:W-:Y:S01]  /*0530*/  FFMA R10, R28, R19, R10 ;  /* 0x000000131c0a7223 */ /* 0x010fe2000000000a */
[----:B------:R-:W-:Y:S06]  /*0540*/  @P1 BRA `(.L_x_1) ;  /* 0xfffffffc00401947 */ /* 0x000fec000383ffff */
.L_x_0:
[----:B------:R-:W-:Y:S05]  /*0550*/  @!P0 BRA `(.L_x_2) ;  /* 0x0000000000e48947 */ /* 0x000fea0003800000 */
[----:B------:R-:W-:Y:S02]  /*0560*/  ISETP.GE.U32.AND P0, PT, R2, 0x4, PT ;  /* 0x000000040200780c */ /* 0x000fe40003f06070 */
[----:B------:R-:W-:-:S04]  /*0570*/  LOP3.LUT R6, R0, 0x3, RZ, 0xc0, !PT ;  /* 0x0000000300067812 */ /* 0x000fc800078ec0ff */
[----:B------:R-:W-:-:S07]  /*0580*/  ISETP.NE.AND P1, PT, R6, RZ, PT ;  /* 0x000000ff0600720c */ /* 0x000fce0003f25270 */
[----:B------:R-:W-:Y:S06]  /*0590*/  @!P0 BRA `(.L_x_3) ;  /* 0x0000000000648947 */ /* 0x000fec0003800000 */
[----:B------:R-:W1:Y:S01]  /*05a0*/  LDC.64 R8, c[0x0][0x388] ;  /* 0x0000e200ff087b82 */ /* 0x000e620000000a00 */
[----:B------:R-:W-:Y:S01]  /*05b0*/  IMAD R19, R7, R0, R3 ;  /* 0x0000000007137224 */ /* 0x000fe200078e0203 */
[----:B------:R-:W-:-:S04]  /*05c0*/  IADD3 R5, PT, PT, R4, R7, RZ ;  /* 0x0000000704057210 */ /* 0x000fc80007ffe0ff */
[-C--:B------:R-:W-:Y:S02]  /*05d0*/  IADD3 R17, PT, PT, R19, R0.reuse, RZ ;  /* 0x0000000013117210 */ /* 0x080fe40007ffe0ff */
[----:B------:R-:W2:Y:S02]  /*05e0*/  LDC.64 R12, c[0x0][0x380] ;  /* 0x0000e000ff0c7b82 */ /* 0x000ea40000000a00 */
[----:B------:R-:W-:Y:S01]  /*05f0*/  IADD3 R11, PT, PT, R17, R0, RZ ;  /* 0x00000000110b7210 */ /* 0x000fe20007ffe0ff */
[----:B-1----:R-:W-:-:S04]  /*0600*/  IMAD.WIDE.U32 R18, R19, 0x4, R8 ;  /* 0x0000000413127825 */ /* 0x002fc800078e0008 */
[----:B------:R-:W-:Y:S02]  /*0610*/  IMAD.WIDE.U32 R16, R17, 0x4, R8 ;  /* 0x0000000411107825 */ /* 0x000fe400078e0008 */
[----:B0-----:R-:W3:Y:S02]  /*0620*/  LDG.E R18, desc[UR8][R18.64] ;  /* 0x0000000812127981 */ /* 0x001ee4000c1e1900 */
[----:B--2---:R-:W-:Y:S02]  /*0630*/  IMAD.WIDE R12, R5, 0x4, R12 ;  /* 0x00000004050c7825 */ /* 0x004fe400078e020c */
[----:B------:R-:W2:Y:S02]  /*0640*/  LDG.E R16, desc[UR8][R16.64] ;  /* 0x0000000810107981 */ /* 0x000ea4000c1e1900 */
[C-C-:B------:R-:W-:Y:S01]  /*0650*/  IMAD.WIDE.U32 R14, R11.reuse, 0x4, R8.reuse ;  /* 0x000000040b0e7825 */ /* 0x140fe200078e0008 */
[----:B------:R-:W-:Y:S01]  /*0660*/  IADD3 R11, PT, PT, R11, R0, RZ ;  /* 0x000000000b0b7210 */ /* 0x000fe20007ffe0ff */
[----:B------:R-:W3:Y:S04]  /*0670*/  LDG.E R5, desc[UR8][R12.64] ;  /* 0x000000080c057981 */ /* 0x000ee8000c1e1900 */
[----:B------:R-:W2:Y:S01]  /*0680*/  LDG.E R2, desc[UR8][R12.64+0x4] ;  /* 0x000004080c027981 */ /* 0x000ea2000c1e1900 */
[----:B------:R-:W-:-:S03]  /*0690*/  IMAD.WIDE.U32 R8, R11, 0x4, R8 ;  /* 0x000000040b087825 */ /* 0x000fc600078e0008 */
[----:B------:R-:W4:Y:S04]  /*06a0*/  LDG.E R14, desc[UR8][R14.64] ;  /* 0x000000080e0e7981 */ /* 0x000f28000c1e1900 */
[----:B------:R-:W4:Y:S04]  /*06b0*/  LDG.E R11, desc[UR8][R12.64+0x8] ;  /* 0x000008080c0b7981 */ /* 0x000f28000c1e1900 */
[----:B------:R-:W5:Y:S04]  /*06c0*/  LDG.E R21, desc[UR8][R12.64+0xc] ;  /* 0x00000c080c157981 */ /* 0x000f68000c1e1900 */
[----:B------:R-:W5:Y:S01]  /*06d0*/  LDG.E R8, desc[UR8][R8.64] ;  /* 0x0000000808087981 */ /* 0x000f62000c1e1900 */
[----:B------:R-:W-:Y:S01]  /*06e0*/  IADD3 R7, PT, PT, R7, 0x4, RZ ;  /* 0x0000000407077810 */ /* 0x000fe20007ffe0ff */
[----:B---3--:R-:W-:-:S04]  /*06f0*/  FFMA R5, R5, R18, R10 ;  /* 0x0000001205057223 */ /* 0x008fc8000000000a */
[----:B--2---:R-:W-:-:S04]  /*0700*/  FFMA R2, R2, R16, R5 ;  /* 0x0000001002027223 */ /* 0x004fc80000000005 */
[----:B----4-:R-:W-:-:S04]  /*0710*/  FFMA R2, R11, R14, R2 ;  /* 0x0000000e0b027223 */ /* 0x010fc80000000002 */
[----:B-----5:R-:W-:-:S07]  /*0720*/  FFMA R10, R21, R8, R2 ;  /* 0x00000008150a7223 */ /* 0x020fce0000000002 */
.L_x_3:
[----:B------:R-:W-:Y:S05]  /*0730*/  @!P1 BRA `(.L_x_2) ;  /* 0x00000000006c9947 */ /* 0x000fea0003800000 */
[----:B------:R-:W1:Y:S01]  /*0740*/  LDC.64 R18, c[0x0][0x388] ;  /* 0x0000e200ff127b82 */ /* 0x000e620000000a00 */
[----:B------:R-:W-:Y:S02]  /*0750*/  ISETP.NE.AND P0, PT, R6, 0x1, PT ;  /* 0x000000010600780c */ /* 0x000fe40003f05270 */
[----:B------:R-:W-:-:S04]  /*0760*/  LOP3.LUT R2, R0, 0x1, RZ, 0xc0, !PT ;  /* 0x0000000100027812 */ /* 0x000fc800078ec0ff */
[----:B------:R-:W-:Y:S01]  /*0770*/  ISETP.NE.U32.AND P1, PT, R2, 0x1, PT ;  /* 0x000000010200780c */ /* 0x000fe20003f25070 */
[----:B------:R-:W2:Y:S06]  /*0780*/  LDC.64 R8, c[0x0][0x380] ;  /* 0x0000e000ff087b82 */ /* 0x000eac0000000a00 */
[C---:B------:R-:W-:Y:S01]  /*0790*/  @P0 IMAD R17, R7.reuse, R0, R3 ;  /* 0x0000000007110224 */ /* 0x040fe200078e0203 */
[----:B------:R-:W-:Y:S01]  /*07a0*/  @P0 IADD3 R5, PT, PT, R4, R7, RZ ;  /* 0x0000000704050210 */ /* 0x000fe20007ffe0ff */
[----:B------:R-:W3:Y:S01]  /*07b0*/  LDC.64 R14, c[0x0][0x380] ;  /* 0x0000e000ff0e7b82 */ /* 0x000ee20000000a00 */
[----:B------:R-:W-:-:S02]  /*07c0*/  @P0 IADD3 R7, PT, PT, R7, 0x2, RZ ;  /* 0x0000000207070810 */ /* 0x000fc40007ffe0ff */
[----:B------:R-:W-:-:S05]  /*07d0*/  @P0 IADD3 R11, PT, PT, R17, R0, RZ ;  /* 0x00000000110b0210 */ /* 0x000fca0007ffe0ff */
[----:B------:R-:W4:Y:S01]  /*07e0*/  LDC.64 R12, c[0x0][0x388] ;  /* 0x0000e200ff0c7b82 */ /* 0x000f220000000a00 */
[----:B-1----:R-:W-:-:S04]  /*07f0*/  @P0 IMAD.WIDE.U32 R16, R17, 0x4, R18 ;  /* 0x0000000411100825 */ /* 0x002fc800078e0012 */
[----:B------:R-:W-:Y:S02]  /*0800*/  @P0 IMAD.WIDE.U32 R18, R11, 0x4, R18 ;  /* 0x000000040b120825 */ /* 0x000fe400078e0012 */
[----:B0-----:R-:W5:Y:S02]  /*0810*/  @P0 LDG.E R16, desc[UR8][R16.64] ;  /* 0x0000000810100981 */ /* 0x001f64000c1e1900 */
[----:B--2---:R-:W-:Y:S01]  /*0820*/  @P0 IMAD.WIDE R8, R5, 0x4, R8 ;  /* 0x0000000405080825 */ /* 0x004fe200078e0208 */
[----:B------:R-:W-:Y:S01]  /*0830*/  @!P1 IADD3 R5, PT, PT, R4, R7, RZ ;  /* 0x0000000704059210 */ /* 0x000fe20007ffe0ff */
[----:B------:R-:W2:Y:S02]  /*0840*/  @P0 LDG.E R18, desc[UR8][R18.64] ;  /* 0x0000000812120981 */ /* 0x000ea4000c1e1900 */
[----:B------:R-:W-:Y:S02]  /*0850*/  @!P1 IMAD R7, R7, R0, R3 ;  /* 0x0000000007079224 */ /* 0x000fe400078e0203 */
[----:B------:R-:W5:Y:S01]  /*0860*/  @P0 LDG.E R11, desc[UR8][R8.64] ;  /* 0x00000008080b0981 */ /* 0x000f62000c1e1900 */
[----:B---3--:R-:W-:-:S03]  /*0870*/  @!P1 IMAD.WIDE R14, R5, 0x4, R14 ;  /* 0x00000004050e9825 */ /* 0x008fc600078e020e */
[----:B------:R-:W2:Y:S04]  /*0880*/  @P0 LDG.E R0, desc[UR8][R8.64+0x4] ;  /* 0x0000040808000981 */ /* 0x000ea8000c1e1900 */
[----:B------:R-:W3:Y:S01]  /*0890*/  @!P1 LDG.E R15, desc[UR8][R14.64] ;  /* 0x000000080e0f9981 */ /* 0x000ee2000c1e1900 */
[----:B----4-:R-:W-:-:S06]  /*08a0*/  @!P1 IMAD.WIDE.U32 R12, R7, 0x4, R12 ;  /* 0x00000004070c9825 */ /* 0x010fcc00078e000c */
[----:B------:R-:W3:Y:S01]  /*08b0*/  @!P1 LDG.E R12, desc[UR8][R12.64] ;  /* 0x000000080c0c9981 */ /* 0x000ee2000c1e1900 */
[----:B-----5:R-:W-:-:S04]  /*08c0*/  @P0 FFMA R11, R11, R16, R10 ;  /* 0x000000100b0b0223 */ /* 0x020fc8000000000a */
[----:B--2---:R-:W-:-:S04]  /*08d0*/  @P0 FFMA R10, R0, R18, R11 ;  /* 0x00000012000a0223 */ /* 0x004fc8000000000b */
[----:B---3--:R-:W-:-:S07]  /*08e0*/  @!P1 FFMA R10, R15, R12, R10 ;  /* 0x0000000c0f0a9223 */ /* 0x008fce000000000a */
.L_x_2:
[----:B------:R-:W1:Y:S01]  /*08f0*/  LDC.64 R6, c[0x0][0x390] ;  /* 0x0000e400ff067b82 */ /* 0x000e620000000a00 */
[----:B------:R-:W-:-:S05]  /*0900*/  IADD3 R3, PT, PT, R3, R4, RZ ;  /* 0x0000000403037210 */ /* 0x000fca0007ffe0ff */
[----:B-1----:R-:W-:-:S05]  /*0910*/  IMAD.WIDE R2, R3, 0x4, R6 ;  /* 0x0000000403027825 */ /* 0x002fca00078e0206 */
[----:B0-----:R-:W-:Y:S01]  /*0920*/  STG.E desc[UR8][R2.64], R10 ;  /* 0x0000000a02007986 */ /* 0x001fe2000c101908 */
[----:B------:R-:W-:Y:S05]  /*0930*/  EXIT ;  /* 0x000000000000794d */ /* 0x000fea0003800000 */
.L_x_4:
[----:B------:R-:W-:-:S00]  /*0940*/  BRA `(.L_x_4) ;  /* 0xfffffffc00fc7947 */ /* 0x000fc0000383ffff */
[----:B------:R-:W-:-:S00]  /*0950*/  NOP ;  /* 0x0000000000007918 */ /* 0x000fc00000000000 */
        /* <DEDUP_REMOVED lines=10> */
.L_x_5:


//--------------------- .nv.shared.reserved.0     --------------------------
	.section	.nv.shared.reserved.0,"aw",@nobits
	.weak		__nv_reservedSMEM_offset_0_alias
	.size		__nv_reservedSMEM_offset_0_alias, 0, 64
	.other		__nv_reservedSMEM_offset_0_alias,@"STO_CUDA_RESERVED_SHARED STV_DEFAULT"
__nv_reservedSMEM_offset_0_alias:
	.zero		0
	.zero		64


//--------------------- .nv.constant0._Z26matrixMultiplicationKernelPfS_S_i --------------------------
	.section	.nv.constant0._Z26matrixMultiplicationKernelPfS_S_i,"a",@progbits
	.sectionflags	@""
	.align	4
.nv.constant0._Z26matrixMultiplicationKernelPfS_S_i:
	.zero		924


//--------------------- SYMBOLS --------------------------

	.type		.nv.reservedSmem.offset0,@object
	.size		.nv.reservedSmem.offset0,0x4
